//
// Generated by NVIDIA NVVM Compiler
//
// Compiler Build ID: CL-36424714
// Cuda compilation tools, release 13.0, V13.0.88
// Based on NVVM 20.0.0
//

.version 9.0
.target sm_100
.address_size 64

	// .globl	_Z16mandelbrotKernelddddiiiPh

.visible .entry _Z16mandelbrotKernelddddiiiPh(
	.param .f64 _Z16mandelbrotKernelddddiiiPh_param_0,
	.param .f64 _Z16mandelbrotKernelddddiiiPh_param_1,
	.param .f64 _Z16mandelbrotKernelddddiiiPh_param_2,
	.param .f64 _Z16mandelbrotKernelddddiiiPh_param_3,
	.param .u32 _Z16mandelbrotKernelddddiiiPh_param_4,
	.param .u32 _Z16mandelbrotKernelddddiiiPh_param_5,
	.param .u32 _Z16mandelbrotKernelddddiiiPh_param_6,
	.param .u64 .ptr .align 1 _Z16mandelbrotKernelddddiiiPh_param_7
)
{
	.reg .pred 	%p<9>;
	.reg .b16 	%rs<4>;
	.reg .b32 	%r<24>;
	.reg .b64 	%rd<7>;
	.reg .b64 	%fd<26>;

	ld.param.f64 	%fd11, [_Z16mandelbrotKernelddddiiiPh_param_0];
	ld.param.f64 	%fd12, [_Z16mandelbrotKernelddddiiiPh_param_1];
	ld.param.f64 	%fd13, [_Z16mandelbrotKernelddddiiiPh_param_2];
	ld.param.f64 	%fd14, [_Z16mandelbrotKernelddddiiiPh_param_3];
	ld.param.u32 	%r7, [_Z16mandelbrotKernelddddiiiPh_param_4];
	ld.param.u32 	%r8, [_Z16mandelbrotKernelddddiiiPh_param_5];
	ld.param.u32 	%r9, [_Z16mandelbrotKernelddddiiiPh_param_6];
	ld.param.u64 	%rd2, [_Z16mandelbrotKernelddddiiiPh_param_7];
	cvta.to.global.u64 	%rd1, %rd2;
	mov.u32 	%r11, %ctaid.x;
	mov.u32 	%r12, %ntid.x;
	mov.u32 	%r13, %tid.x;
	mad.lo.s32 	%r1, %r11, %r12, %r13;
	mov.u32 	%r14, %ctaid.y;
	mov.u32 	%r15, %ntid.y;
	mov.u32 	%r16, %tid.y;
	mad.lo.s32 	%r17, %r14, %r15, %r16;
	setp.ge.s32 	%p1, %r1, %r8;
	setp.ge.s32 	%p2, %r17, %r9;
	or.pred  	%p3, %p1, %p2;
	@%p3 bra 	$L__BB0_7;
	cvt.rn.f64.s32 	%fd15, %r1;
	fma.rn.f64 	%fd1, %fd13, %fd15, %fd11;
	cvt.rn.f64.u32 	%fd16, %r17;
	fma.rn.f64 	%fd2, %fd14, %fd16, %fd12;
	setp.lt.s32 	%p4, %r7, 2;
	mov.b32 	%r23, 1;
	@%p4 bra 	$L__BB0_4;
	mov.f64 	%fd22, 0d0000000000000000;
	mov.b32 	%r23, 1;
	mov.f64 	%fd23, %fd22;
	mov.f64 	%fd24, %fd22;
	mov.f64 	%fd25, %fd22;
$L__BB0_3:
	add.f64 	%fd18, %fd25, %fd25;
	fma.rn.f64 	%fd24, %fd18, %fd24, %fd2;
	sub.f64 	%fd19, %fd23, %fd22;
	add.f64 	%fd25, %fd1, %fd19;
	mul.f64 	%fd23, %fd25, %fd25;
	mul.f64 	%fd22, %fd24, %fd24;
	add.s32 	%r23, %r23, 1;
	setp.lt.s32 	%p5, %r23, %r7;
	add.f64 	%fd20, %fd23, %fd22;
	setp.lt.f64 	%p6, %fd20, 0d4010000000000000;
	and.pred  	%p7, %p5, %p6;
	@%p7 bra 	$L__BB0_3;
$L__BB0_4:
	mad.lo.s32 	%r20, %r8, %r17, %r1;
	mul.lo.s32 	%r6, %r20, 6;
	setp.lt.s32 	%p8, %r23, %r7;
	@%p8 bra 	$L__BB0_6;
	cvt.s64.s32 	%rd3, %r6;
	add.s64 	%rd4, %rd1, %rd3;
	mov.b16 	%rs1, 0;
	st.global.u8 	[%rd4], %rs1;
	st.global.u8 	[%rd4+1], %rs1;
	st.global.u8 	[%rd4+2], %rs1;
	st.global.u8 	[%rd4+3], %rs1;
	st.global.u8 	[%rd4+4], %rs1;
	st.global.u8 	[%rd4+5], %rs1;
	bra.uni 	$L__BB0_7;
$L__BB0_6:
	shr.u32 	%r21, %r23, 8;
	cvt.u16.u32 	%rs2, %r21;
	cvt.s64.s32 	%rd5, %r6;
	add.s64 	%rd6, %rd1, %rd5;
	st.global.u8 	[%rd6], %rs2;
	cvt.u16.u32 	%rs3, %r23;
	st.global.u8 	[%rd6+1], %rs3;
	st.global.u8 	[%rd6+2], %rs2;
	st.global.u8 	[%rd6+3], %rs3;
	st.global.u8 	[%rd6+4], %rs2;
	st.global.u8 	[%rd6+5], %rs3;
$L__BB0_7:
	ret;

}


// ===== COMPILED SASS (sm_100) =====

	.target	sm_100

	.elftype	@"ET_EXEC"


//--------------------- .note.nv.tkinfo           --------------------------
	.section	.note.nv.tkinfo,"",@"SHT_NOTE"
	.sectionflags	@"SHF_NOTE_NV_TKINFO"
	.tkinfo
        /*0018*/ 	.word	0x00000002
        /*0030*/ 	.string	""
        /*0030*/ 	.string	"ptxas"
        /*0030*/ 	.string	"Cuda compilation tools, release 13.0, V13.0.88"
        /*0030*/ 	.string	"Build cuda_13.0.r13.0/compiler.36424714_0"
        /*0030*/ 	.string	"-arch sm_100 -m 64 "



//--------------------- .note.nv.cuinfo           --------------------------
	.section	.note.nv.cuinfo,"",@"SHT_NOTE"
	.sectionflags	@"SHF_NOTE_NV_CUINFO"
        /*0018*/ 	.short	0x0002
        /*001a*/ 	.short	0x0064
        /*001c*/ 	.short	0x0082
	.zero		2


//--------------------- .nv.info                  --------------------------
	.section	.nv.info,"",@"SHT_CUDA_INFO"
	.align	4


	//----- nvinfo : EIATTR_REGCOUNT
	.align		4
        /*0000*/ 	.byte	0x04, 0x2f
        /*0002*/ 	.short	(.L_1 - .L_0)
	.align		4
.L_0:
        /*0004*/ 	.word	index@(_Z16mandelbrotKernelddddiiiPh)
        /*0008*/ 	.word	0x00000016


	//----- nvinfo : EIATTR_FRAME_SIZE
	.align		4
.L_1:
        /*000c*/ 	.byte	0x04, 0x11
        /*000e*/ 	.short	(.L_3 - .L_2)
	.align		4
.L_2:
        /*0010*/ 	.word	index@(_Z16mandelbrotKernelddddiiiPh)
        /*0014*/ 	.word	0x00000000


	//----- nvinfo : EIATTR_MIN_STACK_SIZE
	.align		4
.L_3:
        /*0018*/ 	.byte	0x04, 0x12
        /*001a*/ 	.short	(.L_5 - .L_4)
	.align		4
.L_4:
        /*001c*/ 	.word	index@(_Z16mandelbrotKernelddddiiiPh)
        /*0020*/ 	.word	0x00000000
.L_5:


//--------------------- .nv.compat                --------------------------
	.section	.nv.compat,"",@"SHT_CUDA_COMPAT_INFO"
	.align	4
        /*0000*/ 	.byte	0x02, 0x09, 0x00, 0x00, 0x02, 0x02, 0x01, 0x00, 0x02, 0x05, 0x05, 0x00, 0x03, 0x07, 0x01, 0x01
        /*0010*/ 	.byte	0x02, 0x03, 0x00, 0x00, 0x02, 0x06, 0x01, 0x00, 0x04, 0x0b, 0x08, 0x00, 0x01, 0x00, 0x00, 0x00
        /*0020*/ 	.byte	0x00, 0x00, 0x00, 0x00


//--------------------- .nv.info._Z16mandelbrotKernelddddiiiPh --------------------------
	.section	.nv.info._Z16mandelbrotKernelddddiiiPh,"",@"SHT_CUDA_INFO"
	.sectionflags	@""
	.align	4


	//----- nvinfo : EIATTR_CUDA_API_VERSION
	.align		4
        /*0000*/ 	.byte	0x04, 0x37
        /*0002*/ 	.short	(.L_7 - .L_6)
.L_6:
        /*0004*/ 	.word	0x00000082


	//----- nvinfo : EIATTR_KPARAM_INFO
	.align		4
.L_7:
        /*0008*/ 	.byte	0x04, 0x17
        /*000a*/ 	.short	(.L_9 - .L_8)
.L_8:
        /*000c*/ 	.word	0x00000000
        /*0010*/ 	.short	0x0007
        /*0012*/ 	.short	0x0030
        /*0014*/ 	.byte	0x00, 0xf5, 0x21, 0x00


	//----- nvinfo : EIATTR_KPARAM_INFO
	.align		4
.L_9:
        /*0018*/ 	.byte	0x04, 0x17
        /*001a*/ 	.short	(.L_11 - .L_10)
.L_10:
        /*001c*/ 	.word	0x00000000
        /*0020*/ 	.short	0x0006
        /*0022*/ 	.short	0x0028
        /*0024*/ 	.byte	0x00, 0xf0, 0x11, 0x00


	//----- nvinfo : EIATTR_KPARAM_INFO
	.align		4
.L_11:
        /*0028*/ 	.byte	0x04, 0x17
        /*002a*/ 	.short	(.L_13 - .L_12)
.L_12:
        /*002c*/ 	.word	0x00000000
        /*0030*/ 	.short	0x0005
        /*0032*/ 	.short	0x0024
        /*0034*/ 	.byte	0x00, 0xf0, 0x11, 0x00


	//----- nvinfo : EIATTR_KPARAM_INFO
	.align		4
.L_13:
        /*0038*/ 	.byte	0x04, 0x17
        /*003a*/ 	.short	(.L_15 - .L_14)
.L_14:
        /*003c*/ 	.word	0x00000000
        /*0040*/ 	.short	0x0004
        /*0042*/ 	.short	0x0020
        /*0044*/ 	.byte	0x00, 0xf0, 0x11, 0x00


	//----- nvinfo : EIATTR_KPARAM_INFO
	.align		4
.L_15:
        /*0048*/ 	.byte	0x04, 0x17
        /*004a*/ 	.short	(.L_17 - .L_16)
.L_16:
        /*004c*/ 	.word	0x00000000
        /*0050*/ 	.short	0x0003
        /*0052*/ 	.short	0x0018
        /*0054*/ 	.byte	0x00, 0xf0, 0x21, 0x00


	//----- nvinfo : EIATTR_KPARAM_INFO
	.align		4
.L_17:
        /*0058*/ 	.byte	0x04, 0x17
        /*005a*/ 	.short	(.L_19 - .L_18)
.L_18:
        /*005c*/ 	.word	0x00000000
        /*0060*/ 	.short	0x0002
        /*0062*/ 	.short	0x0010
        /*0064*/ 	.byte	0x00, 0xf0, 0x21, 0x00


	//----- nvinfo : EIATTR_KPARAM_INFO
	.align		4
.L_19:
        /*0068*/ 	.byte	0x04, 0x17
        /*006a*/ 	.short	(.L_21 - .L_20)
.L_20:
        /*006c*/ 	.word	0x00000000
        /*0070*/ 	.short	0x0001
        /*0072*/ 	.short	0x0008
        /*0074*/ 	.byte	0x00, 0xf0, 0x21, 0x00


	//----- nvinfo : EIATTR_KPARAM_INFO
	.align		4
.L_21:
        /*0078*/ 	.byte	0x04, 0x17
        /*007a*/ 	.short	(.L_23 - .L_22)
.L_22:
        /*007c*/ 	.word	0x00000000
        /*0080*/ 	.short	0x0000
        /*0082*/ 	.short	0x0000
        /*0084*/ 	.byte	0x00, 0xf0, 0x21, 0x00


	//----- nvinfo : EIATTR_SPARSE_MMA_MASK
	.align		4
.L_23:
        /*0088*/ 	.byte	0x03, 0x50
        /*008a*/ 	.short	0x0000


	//----- nvinfo : EIATTR_MAXREG_COUNT
	.align		4
        /*008c*/ 	.byte	0x03, 0x1b
        /*008e*/ 	.short	0x00ff


	//----- nvinfo : EIATTR_MERCURY_ISA_VERSION
	.align		4
        /*0090*/ 	.byte	0x03, 0x5f
        /*0092*/ 	.short	0x0101


	//----- nvinfo : EIATTR_VRC_CTA_INIT_COUNT
	.align		4
        /*0094*/ 	.byte	0x02, 0x4a
	.zero		1
	.zero		1


	//----- nvinfo : EIATTR_EXIT_INSTR_OFFSETS
	.align		4
        /*0098*/ 	.byte	0x04, 0x1c
        /*009a*/ 	.short	(.L_25 - .L_24)


	//   ....[0]....
.L_24:
        /*009c*/ 	.word	0x000000d0


	//   ....[1]....
        /*00a0*/ 	.word	0x00000390


	//   ....[2]....
        /*00a4*/ 	.word	0x00000440


	//----- nvinfo : EIATTR_CRS_STACK_SIZE
	.align		4
.L_25:
        /*00a8*/ 	.byte	0x04, 0x1e
        /*00aa*/ 	.short	(.L_27 - .L_26)
.L_26:
        /*00ac*/ 	.word	0x00000000


	//----- nvinfo : EIATTR_CBANK_PARAM_SIZE
	.align		4
.L_27:
        /*00b0*/ 	.byte	0x03, 0x19
        /*00b2*/ 	.short	0x0038


	//----- nvinfo : EIATTR_PARAM_CBANK
	.align		4
        /*00b4*/ 	.byte	0x04, 0x0a
        /*00b6*/ 	.short	(.L_29 - .L_28)
	.align		4
.L_28:
        /*00b8*/ 	.word	index@(.nv.constant0._Z16mandelbrotKernelddddiiiPh)
        /*00bc*/ 	.short	0x0380
        /*00be*/ 	.short	0x0038


	//----- nvinfo : EIATTR_SW_WAR
	.align		4
.L_29:
        /*00c0*/ 	.byte	0x04, 0x36
        /*00c2*/ 	.short	(.L_31 - .L_30)
.L_30:
        /*00c4*/ 	.word	0x00000008
.L_31:


//--------------------- .nv.callgraph             --------------------------
	.section	.nv.callgraph,"",@"SHT_CUDA_CALLGRAPH"
	.align	4
	.sectionentsize	8
	.align		4
        /*0000*/ 	.word	0x00000000
	.align		4
        /*0004*/ 	.word	0xffffffff
	.align		4
        /*0008*/ 	.word	0x00000000
	.align		4
        /*000c*/ 	.word	0xfffffffe
	.align		4
        /*0010*/ 	.word	0x00000000
	.align		4
        /*0014*/ 	.word	0xfffffffd
	.align		4
        /*0018*/ 	.word	0x00000000
	.align		4
        /*001c*/ 	.word	0xfffffffc


//--------------------- .text._Z16mandelbrotKernelddddiiiPh --------------------------
	.section	.text._Z16mandelbrotKernelddddiiiPh,"ax",@progbits
	.align	128
        .global         _Z16mandelbrotKernelddddiiiPh
        .type           _Z16mandelbrotKernelddddiiiPh,@function
        .size           _Z16mandelbrotKernelddddiiiPh,(.L_x_4 - _Z16mandelbrotKernelddddiiiPh)
        .other          _Z16mandelbrotKernelddddiiiPh,@"STO_CUDA_ENTRY STV_DEFAULT"
_Z16mandelbrotKernelddddiiiPh:
.text._Z16mandelbrotKernelddddiiiPh:
[----:B------:R-:W-:Y:S01]  /*0000*/  LDC R1, c[0x0][0x37c] ;  /* 0x0000df00ff017b82 */ /* 0x000fe20000000800 */
[----:B------:R-:W0:Y:S07]  /*0010*/  S2R R3, SR_TID.Y ;  /* 0x0000000000037919 */ /* 0x000e2e0000002200 */
[----:B------:R-:W1:Y:S01]  /*0020*/  LDC R15, c[0x0][0x360] ;  /* 0x0000d800ff0f7b82 */ /* 0x000e620000000800 */
[----:B------:R-:W2:Y:S01]  /*0030*/  LDCU UR6, c[0x0][0x3a8] ;  /* 0x00007500ff0677ac */ /* 0x000ea20008000800 */
[----:B------:R-:W1:Y:S01]  /*0040*/  S2R R2, SR_TID.X ;  /* 0x0000000000027919 */ /* 0x000e620000002100 */
[----:B------:R-:W3:Y:S05]  /*0050*/  LDCU UR7, c[0x0][0x3a4] ;  /* 0x00007480ff0777ac */ /* 0x000eea0008000800 */
[----:B------:R-:W0:Y:S08]  /*0060*/  S2UR UR5, SR_CTAID.Y ;  /* 0x00000000000579c3 */ /* 0x000e300000002600 */
[----:B------:R-:W0:Y:S08]  /*0070*/  LDC R0, c[0x0][0x364] ;  /* 0x0000d900ff007b82 */ /* 0x000e300000000800 */
[----:B------:R-:W1:Y:S01]  /*0080*/  S2UR UR4, SR_CTAID.X ;  /* 0x00000000000479c3 */ /* 0x000e620000002500 */
[----:B0-----:R-:W-:-:S05]  /*0090*/  IMAD R0, R0, UR5, R3 ;  /* 0x0000000500007c24 */ /* 0x001fca000f8e0203 */
[----:B--2---:R-:W-:Y:S01]  /*00a0*/  ISETP.GE.AND P0, PT, R0, UR6, PT ;  /* 0x0000000600007c0c */ /* 0x004fe2000bf06270 */
[----:B-1----:R-:W-:-:S05]  /*00b0*/  IMAD R15, R15, UR4, R2 ;  /* 0x000000040f0f7c24 */ /* 0x002fca000f8e0202 */
[----:B---3--:R-:W-:-:S13]  /*00c0*/  ISETP.GE.OR P0, PT, R15, UR7, P0 ;  /* 0x000000070f007c0c */ /* 0x008fda0008706670 */
[----:B------:R-:W-:Y:S05]  /*00d0*/  @P0 EXIT ;  /* 0x000000000000094d */ /* 0x000fea0003800000 */
[----:B------:R-:W0:Y:S01]  /*00e0*/  LDCU UR4, c[0x0][0x3a0] ;  /* 0x00007400ff0477ac */ /* 0x000e220008000800 */
[----:B------:R-:W1:Y:S01]  /*00f0*/  LDC.64 R6, c[0x0][0x380] ;  /* 0x0000e000ff067b82 */ /* 0x000e620000000a00 */
[----:B------:R-:W1:Y:S01]  /*0100*/  I2F.F64 R2, R15 ;  /* 0x0000000f00027312 */ /* 0x000e620000201c00 */
[----:B------:R-:W-:Y:S01]  /*0110*/  IMAD.MOV.U32 R17, RZ, RZ, 0x1 ;  /* 0x00000001ff117424 */ /* 0x000fe200078e00ff */
[----:B------:R-:W1:Y:S05]  /*0120*/  LDCU.128 UR8, c[0x0][0x390] ;  /* 0x00007200ff0877ac */ /* 0x000e6a0008000c00 */
[----:B------:R-:W2:Y:S01]  /*0130*/  LDC.64 R8, c[0x0][0x388] ;  /* 0x0000e200ff087b82 */ /* 0x000ea20000000a00 */
[----:B------:R-:W2:Y:S01]  /*0140*/  I2F.F64.U32 R4, R0 ;  /* 0x0000000000047312 */ /* 0x000ea20000201800 */
[----:B0-----:R-:W-:Y:S01]  /*0150*/  UISETP.GE.AND UP0, UPT, UR4, 0x2, UPT ;  /* 0x000000020400788c */ /* 0x001fe2000bf06270 */
[----:B-1----:R-:W-:-:S02]  /*0160*/  DFMA R2, R2, UR8, R6 ;  /* 0x0000000802027c2b */ /* 0x002fc40008000006 */
[----:B--2---:R-:W-:-:S06]  /*0170*/  DFMA R4, R4, UR10, R8 ;  /* 0x0000000a04047c2b */ /* 0x004fcc0008000008 */
[----:B------:R-:W-:Y:S05]  /*0180*/  BRA.U !UP0, `(.L_x_0) ;  /* 0x0000000108487547 */ /* 0x000fea000b800000 */
[----:B------:R-:W-:Y:S01]  /*0190*/  BSSY.RECONVERGENT B0, `(.L_x_0) ;  /* 0x0000011000007945 */ /* 0x000fe20003800200 */
[----:B------:R-:W-:Y:S01]  /*01a0*/  IMAD.MOV.U32 R17, RZ, RZ, 0x1 ;  /* 0x00000001ff117424 */ /* 0x000fe200078e00ff */
[----:B------:R-:W-:Y:S02]  /*01b0*/  CS2R R6, SRZ ;  /* 0x0000000000067805 */ /* 0x000fe4000001ff00 */
[----:B------:R-:W-:Y:S02]  /*01c0*/  CS2R R8, SRZ ;  /* 0x0000000000087805 */ /* 0x000fe4000001ff00 */
[----:B------:R-:W-:Y:S02]  /*01d0*/  CS2R R10, SRZ ;  /* 0x00000000000a7805 */ /* 0x000fe4000001ff00 */
[----:B------:R-:W-:-:S07]  /*01e0*/  CS2R R12, SRZ ;  /* 0x00000000000c7805 */ /* 0x000fce000001ff00 */
.L_x_1:
[----:B------:R-:W-:Y:S01]  /*01f0*/  DADD R8, R8, -R6 ;  /* 0x0000000008087229 */ /* 0x000fe20000000806 */
[----:B------:R-:W-:Y:S01]  /*0200*/  VIADD R17, R17, 0x1 ;  /* 0x0000000111117836 */ /* 0x000fe20000000000 */
[----:B------:R-:W-:-:S04]  /*0210*/  DADD R6, R12, R12 ;  /* 0x000000000c067229 */ /* 0x000fc8000000000c */
[----:B------:R-:W-:Y:S02]  /*0220*/  ISETP.GE.AND P0, PT, R17, UR4, PT ;  /* 0x0000000411007c0c */ /* 0x000fe4000bf06270 */
[----:B------:R-:W-:Y:S02]  /*0230*/  DADD R12, R2, R8 ;  /* 0x00000000020c7229 */ /* 0x000fe40000000008 */
[----:B------:R-:W-:-:S06]  /*0240*/  DFMA R10, R6, R10, R4 ;  /* 0x0000000a060a722b */ /* 0x000fcc0000000004 */
[----:B------:R-:W-:Y:S02]  /*0250*/  DMUL R8, R12, R12 ;  /* 0x0000000c0c087228 */ /* 0x000fe40000000000 */
[----:B------:R-:W-:-:S08]  /*0260*/  DMUL R6, R10, R10 ;  /* 0x0000000a0a067228 */ /* 0x000fd00000000000 */
[----:B------:R-:W-:-:S08]  /*0270*/  DADD R18, R8, R6 ;  /* 0x0000000008127229 */ /* 0x000fd00000000006 */
[----:B------:R-:W-:-:S14]  /*0280*/  DSETP.LT.AND P1, PT, R18, 4, PT ;  /* 0x401000001200742a */ /* 0x000fdc0003f21000 */
[----:B------:R-:W-:Y:S05]  /*0290*/  @!P0 BRA P1, `(.L_x_1) ;  /* 0xfffffffc00d48947 */ /* 0x000fea000083ffff */
[----:B------:R-:W-:Y:S05]  /*02a0*/  BSYNC.RECONVERGENT B0 ;  /* 0x0000000000007941 */ /* 0x000fea0003800200 */
.L_x_0:
[----:B------:R-:W-:Y:S01]  /*02b0*/  ISETP.GE.AND P0, PT, R17, UR4, PT ;  /* 0x0000000411007c0c */ /* 0x000fe2000bf06270 */
[----:B------:R-:W-:Y:S01]  /*02c0*/  IMAD R0, R0, UR7, R15 ;  /* 0x0000000700007c24 */ /* 0x000fe2000f8e020f */
[----:B------:R-:W0:Y:S03]  /*02d0*/  LDCU.64 UR4, c[0x0][0x358] ;  /* 0x00006b00ff0477ac */ /* 0x000e260008000a00 */
[----:B------:R-:W-:-:S08]  /*02e0*/  IMAD R0, R0, 0x6, RZ ;  /* 0x0000000600007824 */ /* 0x000fd000078e02ff */
[----:B------:R-:W-:Y:S05]  /*02f0*/  @!P0 BRA `(.L_x_2) ;  /* 0x0000000000288947 */ /* 0x000fea0003800000 */
[----:B------:R-:W1:Y:S02]  /*0300*/  LDCU.64 UR6, c[0x0][0x3b0] ;  /* 0x00007600ff0677ac */ /* 0x000e640008000a00 */
[----:B-1----:R-:W-:-:S04]  /*0310*/  IADD3 R2, P0, PT, R0, UR6, RZ ;  /* 0x0000000600027c10 */ /* 0x002fc8000ff1e0ff */
[----:B------:R-:W-:-:S05]  /*0320*/  LEA.HI.X.SX32 R3, R0, UR7, 0x1, P0 ;  /* 0x0000000700037c11 */ /* 0x000fca00080f0eff */
[----:B0-----:R-:W-:Y:S04]  /*0330*/  STG.E.U8 desc[UR4][R2.64], RZ ;  /* 0x000000ff02007986 */ /* 0x001fe8000c101104 */
[----:B------:R-:W-:Y:S04]  /*0340*/  STG.E.U8 desc[UR4][R2.64+0x1], RZ ;  /* 0x000001ff02007986 */ /* 0x000fe8000c101104 */
[----:B------:R-:W-:Y:S04]  /*0350*/  STG.E.U8 desc[UR4][R2.64+0x2], RZ ;  /* 0x000002ff02007986 */ /* 0x000fe8000c101104 */
[----:B------:R-:W-:Y:S04]  /*0360*/  STG.E.U8 desc[UR4][R2.64+0x3], RZ ;  /* 0x000003ff02007986 */ /* 0x000fe8000c101104 */
[----:B------:R-:W-:Y:S04]  /*0370*/  STG.E.U8 desc[UR4][R2.64+0x4], RZ ;  /* 0x000004ff02007986 */ /* 0x000fe8000c101104 */
[----:B------:R-:W-:Y:S01]  /*0380*/  STG.E.U8 desc[UR4][R2.64+0x5], RZ ;  /* 0x000005ff02007986 */ /* 0x000fe2000c101104 */
[----:B------:R-:W-:Y:S05]  /*0390*/  EXIT ;  /* 0x000000000000794d */ /* 0x000fea0003800000 */
.L_x_2:
[----:B------:R-:W1:Y:S01]  /*03a0*/  LDCU.64 UR6, c[0x0][0x3b0] ;  /* 0x00007600ff0677ac */ /* 0x000e620008000a00 */
[----:B------:R-:W-:Y:S02]  /*03b0*/  SHF.R.U32.HI R5, RZ, 0x8, R17 ;  /* 0x00000008ff057819 */ /* 0x000fe40000011611 */
[----:B-1----:R-:W-:-:S04]  /*03c0*/  IADD3 R2, P0, PT, R0, UR6, RZ ;  /* 0x0000000600027c10 */ /* 0x002fc8000ff1e0ff */
[----:B------:R-:W-:-:S05]  /*03d0*/  LEA.HI.X.SX32 R3, R0, UR7, 0x1, P0 ;  /* 0x0000000700037c11 */ /* 0x000fca00080f0eff */
[----:B0-----:R-:W-:Y:S04]  /*03e0*/  STG.E.U8 desc[UR4][R2.64], R5 ;  /* 0x0000000502007986 */ /* 0x001fe8000c101104 */
[----:B------:R-:W-:Y:S04]  /*03f0*/  STG.E.U8 desc[UR4][R2.64+0x2], R5 ;  /* 0x0000020502007986 */ /* 0x000fe8000c101104 */
[----:B------:R-:W-:Y:S04]  /*0400*/  STG.E.U8 desc[UR4][R2.64+0x4], R5 ;  /* 0x0000040502007986 */ /* 0x000fe8000c101104 */
[----:B------:R-:W-:Y:S04]  /*0410*/  STG.E.U8 desc[UR4][R2.64+0x1], R17 ;  /* 0x0000011102007986 */ /* 0x000fe8000c101104 */
[----:B------:R-:W-:Y:S04]  /*0420*/  STG.E.U8 desc[UR4][R2.64+0x3], R17 ;  /* 0x0000031102007986 */ /* 0x000fe8000c101104 */
[----:B------:R-:W-:Y:S01]  /*0430*/  STG.E.U8 desc[UR4][R2.64+0x5], R17 ;  /* 0x0000051102007986 */ /* 0x000fe2000c101104 */
[----:B------:R-:W-:Y:S05]  /*0440*/  EXIT ;  /* 0x000000000000794d */ /* 0x000fea0003800000 */
.L_x_3:
[----:B------:R-:W-:-:S00]  /*0450*/  BRA `(.L_x_3) ;  /* 0xfffffffc00fc7947 */ /* 0x000fc0000383ffff */
[----:B------:R-:W-:-:S00]  /*0460*/  NOP ;  /* 0x0000000000007918 */ /* 0x000fc00000000000 */
        /* <DEDUP_REMOVED lines=9> */
.L_x_4:


//--------------------- .nv.shared.reserved.0     --------------------------
	.section	.nv.shared.reserved.0,"aw",@nobits
	.weak		__nv_reservedSMEM_offset_0_alias
	.size		__nv_reservedSMEM_offset_0_alias, 0, 64
	.other		__nv_reservedSMEM_offset_0_alias,@"STO_CUDA_RESERVED_SHARED STV_DEFAULT"
__nv_reservedSMEM_offset_0_alias:
	.zero		0
	.zero		64


//--------------------- .nv.constant0._Z16mandelbrotKernelddddiiiPh --------------------------
	.section	.nv.constant0._Z16mandelbrotKernelddddiiiPh,"a",@progbits
	.sectionflags	@""
	.align	4
.nv.constant0._Z16mandelbrotKernelddddiiiPh:
	.zero		952


//--------------------- SYMBOLS --------------------------

	.type		.nv.reservedSmem.offset0,@object
	.size		.nv.reservedSmem.offset0,0x4
